//
// Generated by NVIDIA NVVM Compiler
//
// Compiler Build ID: CL-36424714
// Cuda compilation tools, release 13.0, V13.0.88
// Based on NVVM 20.0.0
//

.version 9.0
.target sm_100
.address_size 64

	// .globl	_Z10printHelloi
.extern .func  (.param .b32 func_retval0) vprintf
(
	.param .b64 vprintf_param_0,
	.param .b64 vprintf_param_1
)
;
.global .align 1 .b8 $str[22] = {72, 101, 108, 108, 111, 32, 102, 114, 111, 109, 32, 116, 104, 114, 101, 97, 100, 32, 37, 100, 10};

.visible .entry _Z10printHelloi(
	.param .u32 _Z10printHelloi_param_0
)
{
	.local .align 8 .b8 	__local_depot0[8];
	.reg .b64 	%SP;
	.reg .b64 	%SPL;
	.reg .pred 	%p<2>;
	.reg .b32 	%r<71>;
	.reg .b64 	%rd<5>;

	mov.u64 	%SPL, __local_depot0;
	cvta.local.u64 	%SP, %SPL;
	mov.b32 	%r70, 0;
	add.u64 	%rd1, %SP, 0;
	mov.u64 	%rd3, $str;
$L__BB0_1:
	ld.param.u32 	%r69, [_Z10printHelloi_param_0];
	cvta.to.local.u64 	%rd2, %rd1;
	st.local.u32 	[%rd2], %r69;
	cvta.global.u64 	%rd4, %rd3;
	{ // callseq 0, 0
	.param .b64 param0;
	st.param.b64 	[param0], %rd4;
	.param .b64 param1;
	st.param.b64 	[param1], %rd1;
	.param .b32 retval0;
	call.uni (retval0), 
	vprintf, 
	(
	param0, 
	param1
	);
	ld.param.b32 	%r5, [retval0];
	} // callseq 0
	st.local.u32 	[%rd2], %r69;
	{ // callseq 1, 0
	.param .b64 param0;
	st.param.b64 	[param0], %rd4;
	.param .b64 param1;
	st.param.b64 	[param1], %rd1;
	.param .b32 retval0;
	call.uni (retval0), 
	vprintf, 
	(
	param0, 
	param1
	);
	ld.param.b32 	%r7, [retval0];
	} // callseq 1
	st.local.u32 	[%rd2], %r69;
	{ // callseq 2, 0
	.param .b64 param0;
	st.param.b64 	[param0], %rd4;
	.param .b64 param1;
	st.param.b64 	[param1], %rd1;
	.param .b32 retval0;
	call.uni (retval0), 
	vprintf, 
	(
	param0, 
	param1
	);
	ld.param.b32 	%r9, [retval0];
	} // callseq 2
	st.local.u32 	[%rd2], %r69;
	{ // callseq 3, 0
	.param .b64 param0;
	st.param.b64 	[param0], %rd4;
	.param .b64 param1;
	st.param.b64 	[param1], %rd1;
	.param .b32 retval0;
	call.uni (retval0), 
	vprintf, 
	(
	param0, 
	param1
	);
	ld.param.b32 	%r11, [retval0];
	} // callseq 3
	st.local.u32 	[%rd2], %r69;
	{ // callseq 4, 0
	.param .b64 param0;
	st.param.b64 	[param0], %rd4;
	.param .b64 param1;
	st.param.b64 	[param1], %rd1;
	.param .b32 retval0;
	call.uni (retval0), 
	vprintf, 
	(
	param0, 
	param1
	);
	ld.param.b32 	%r13, [retval0];
	} // callseq 4
	st.local.u32 	[%rd2], %r69;
	{ // callseq 5, 0
	.param .b64 param0;
	st.param.b64 	[param0], %rd4;
	.param .b64 param1;
	st.param.b64 	[param1], %rd1;
	.param .b32 retval0;
	call.uni (retval0), 
	vprintf, 
	(
	param0, 
	param1
	);
	ld.param.b32 	%r15, [retval0];
	} // callseq 5
	st.local.u32 	[%rd2], %r69;
	{ // callseq 6, 0
	.param .b64 param0;
	st.param.b64 	[param0], %rd4;
	.param .b64 param1;
	st.param.b64 	[param1], %rd1;
	.param .b32 retval0;
	call.uni (retval0), 
	vprintf, 
	(
	param0, 
	param1
	);
	ld.param.b32 	%r17, [retval0];
	} // callseq 6
	st.local.u32 	[%rd2], %r69;
	{ // callseq 7, 0
	.param .b64 param0;
	st.param.b64 	[param0], %rd4;
	.param .b64 param1;
	st.param.b64 	[param1], %rd1;
	.param .b32 retval0;
	call.uni (retval0), 
	vprintf, 
	(
	param0, 
	param1
	);
	ld.param.b32 	%r19, [retval0];
	} // callseq 7
	st.local.u32 	[%rd2], %r69;
	{ // callseq 8, 0
	.param .b64 param0;
	st.param.b64 	[param0], %rd4;
	.param .b64 param1;
	st.param.b64 	[param1], %rd1;
	.param .b32 retval0;
	call.uni (retval0), 
	vprintf, 
	(
	param0, 
	param1
	);
	ld.param.b32 	%r21, [retval0];
	} // callseq 8
	st.local.u32 	[%rd2], %r69;
	{ // callseq 9, 0
	.param .b64 param0;
	st.param.b64 	[param0], %rd4;
	.param .b64 param1;
	st.param.b64 	[param1], %rd1;
	.param .b32 retval0;
	call.uni (retval0), 
	vprintf, 
	(
	param0, 
	param1
	);
	ld.param.b32 	%r23, [retval0];
	} // callseq 9
	st.local.u32 	[%rd2], %r69;
	{ // callseq 10, 0
	.param .b64 param0;
	st.param.b64 	[param0], %rd4;
	.param .b64 param1;
	st.param.b64 	[param1], %rd1;
	.param .b32 retval0;
	call.uni (retval0), 
	vprintf, 
	(
	param0, 
	param1
	);
	ld.param.b32 	%r25, [retval0];
	} // callseq 10
	st.local.u32 	[%rd2], %r69;
	{ // callseq 11, 0
	.param .b64 param0;
	st.param.b64 	[param0], %rd4;
	.param .b64 param1;
	st.param.b64 	[param1], %rd1;
	.param .b32 retval0;
	call.uni (retval0), 
	vprintf, 
	(
	param0, 
	param1
	);
	ld.param.b32 	%r27, [retval0];
	} // callseq 11
	st.local.u32 	[%rd2], %r69;
	{ // callseq 12, 0
	.param .b64 param0;
	st.param.b64 	[param0], %rd4;
	.param .b64 param1;
	st.param.b64 	[param1], %rd1;
	.param .b32 retval0;
	call.uni (retval0), 
	vprintf, 
	(
	param0, 
	param1
	);
	ld.param.b32 	%r29, [retval0];
	} // callseq 12
	st.local.u32 	[%rd2], %r69;
	{ // callseq 13, 0
	.param .b64 param0;
	st.param.b64 	[param0], %rd4;
	.param .b64 param1;
	st.param.b64 	[param1], %rd1;
	.param .b32 retval0;
	call.uni (retval0), 
	vprintf, 
	(
	param0, 
	param1
	);
	ld.param.b32 	%r31, [retval0];
	} // callseq 13
	st.local.u32 	[%rd2], %r69;
	{ // callseq 14, 0
	.param .b64 param0;
	st.param.b64 	[param0], %rd4;
	.param .b64 param1;
	st.param.b64 	[param1], %rd1;
	.param .b32 retval0;
	call.uni (retval0), 
	vprintf, 
	(
	param0, 
	param1
	);
	ld.param.b32 	%r33, [retval0];
	} // callseq 14
	st.local.u32 	[%rd2], %r69;
	{ // callseq 15, 0
	.param .b64 param0;
	st.param.b64 	[param0], %rd4;
	.param .b64 param1;
	st.param.b64 	[param1], %rd1;
	.param .b32 retval0;
	call.uni (retval0), 
	vprintf, 
	(
	param0, 
	param1
	);
	ld.param.b32 	%r35, [retval0];
	} // callseq 15
	st.local.u32 	[%rd2], %r69;
	{ // callseq 16, 0
	.param .b64 param0;
	st.param.b64 	[param0], %rd4;
	.param .b64 param1;
	st.param.b64 	[param1], %rd1;
	.param .b32 retval0;
	call.uni (retval0), 
	vprintf, 
	(
	param0, 
	param1
	);
	ld.param.b32 	%r37, [retval0];
	} // callseq 16
	st.local.u32 	[%rd2], %r69;
	{ // callseq 17, 0
	.param .b64 param0;
	st.param.b64 	[param0], %rd4;
	.param .b64 param1;
	st.param.b64 	[param1], %rd1;
	.param .b32 retval0;
	call.uni (retval0), 
	vprintf, 
	(
	param0, 
	param1
	);
	ld.param.b32 	%r39, [retval0];
	} // callseq 17
	st.local.u32 	[%rd2], %r69;
	{ // callseq 18, 0
	.param .b64 param0;
	st.param.b64 	[param0], %rd4;
	.param .b64 param1;
	st.param.b64 	[param1], %rd1;
	.param .b32 retval0;
	call.uni (retval0), 
	vprintf, 
	(
	param0, 
	param1
	);
	ld.param.b32 	%r41, [retval0];
	} // callseq 18
	st.local.u32 	[%rd2], %r69;
	{ // callseq 19, 0
	.param .b64 param0;
	st.param.b64 	[param0], %rd4;
	.param .b64 param1;
	st.param.b64 	[param1], %rd1;
	.param .b32 retval0;
	call.uni (retval0), 
	vprintf, 
	(
	param0, 
	param1
	);
	ld.param.b32 	%r43, [retval0];
	} // callseq 19
	st.local.u32 	[%rd2], %r69;
	{ // callseq 20, 0
	.param .b64 param0;
	st.param.b64 	[param0], %rd4;
	.param .b64 param1;
	st.param.b64 	[param1], %rd1;
	.param .b32 retval0;
	call.uni (retval0), 
	vprintf, 
	(
	param0, 
	param1
	);
	ld.param.b32 	%r45, [retval0];
	} // callseq 20
	st.local.u32 	[%rd2], %r69;
	{ // callseq 21, 0
	.param .b64 param0;
	st.param.b64 	[param0], %rd4;
	.param .b64 param1;
	st.param.b64 	[param1], %rd1;
	.param .b32 retval0;
	call.uni (retval0), 
	vprintf, 
	(
	param0, 
	param1
	);
	ld.param.b32 	%r47, [retval0];
	} // callseq 21
	st.local.u32 	[%rd2], %r69;
	{ // callseq 22, 0
	.param .b64 param0;
	st.param.b64 	[param0], %rd4;
	.param .b64 param1;
	st.param.b64 	[param1], %rd1;
	.param .b32 retval0;
	call.uni (retval0), 
	vprintf, 
	(
	param0, 
	param1
	);
	ld.param.b32 	%r49, [retval0];
	} // callseq 22
	st.local.u32 	[%rd2], %r69;
	{ // callseq 23, 0
	.param .b64 param0;
	st.param.b64 	[param0], %rd4;
	.param .b64 param1;
	st.param.b64 	[param1], %rd1;
	.param .b32 retval0;
	call.uni (retval0), 
	vprintf, 
	(
	param0, 
	param1
	);
	ld.param.b32 	%r51, [retval0];
	} // callseq 23
	st.local.u32 	[%rd2], %r69;
	{ // callseq 24, 0
	.param .b64 param0;
	st.param.b64 	[param0], %rd4;
	.param .b64 param1;
	st.param.b64 	[param1], %rd1;
	.param .b32 retval0;
	call.uni (retval0), 
	vprintf, 
	(
	param0, 
	param1
	);
	ld.param.b32 	%r53, [retval0];
	} // callseq 24
	st.local.u32 	[%rd2], %r69;
	{ // callseq 25, 0
	.param .b64 param0;
	st.param.b64 	[param0], %rd4;
	.param .b64 param1;
	st.param.b64 	[param1], %rd1;
	.param .b32 retval0;
	call.uni (retval0), 
	vprintf, 
	(
	param0, 
	param1
	);
	ld.param.b32 	%r55, [retval0];
	} // callseq 25
	st.local.u32 	[%rd2], %r69;
	{ // callseq 26, 0
	.param .b64 param0;
	st.param.b64 	[param0], %rd4;
	.param .b64 param1;
	st.param.b64 	[param1], %rd1;
	.param .b32 retval0;
	call.uni (retval0), 
	vprintf, 
	(
	param0, 
	param1
	);
	ld.param.b32 	%r57, [retval0];
	} // callseq 26
	st.local.u32 	[%rd2], %r69;
	{ // callseq 27, 0
	.param .b64 param0;
	st.param.b64 	[param0], %rd4;
	.param .b64 param1;
	st.param.b64 	[param1], %rd1;
	.param .b32 retval0;
	call.uni (retval0), 
	vprintf, 
	(
	param0, 
	param1
	);
	ld.param.b32 	%r59, [retval0];
	} // callseq 27
	st.local.u32 	[%rd2], %r69;
	{ // callseq 28, 0
	.param .b64 param0;
	st.param.b64 	[param0], %rd4;
	.param .b64 param1;
	st.param.b64 	[param1], %rd1;
	.param .b32 retval0;
	call.uni (retval0), 
	vprintf, 
	(
	param0, 
	param1
	);
	ld.param.b32 	%r61, [retval0];
	} // callseq 28
	st.local.u32 	[%rd2], %r69;
	{ // callseq 29, 0
	.param .b64 param0;
	st.param.b64 	[param0], %rd4;
	.param .b64 param1;
	st.param.b64 	[param1], %rd1;
	.param .b32 retval0;
	call.uni (retval0), 
	vprintf, 
	(
	param0, 
	param1
	);
	ld.param.b32 	%r63, [retval0];
	} // callseq 29
	st.local.u32 	[%rd2], %r69;
	{ // callseq 30, 0
	.param .b64 param0;
	st.param.b64 	[param0], %rd4;
	.param .b64 param1;
	st.param.b64 	[param1], %rd1;
	.param .b32 retval0;
	call.uni (retval0), 
	vprintf, 
	(
	param0, 
	param1
	);
	ld.param.b32 	%r65, [retval0];
	} // callseq 30
	st.local.u32 	[%rd2], %r69;
	{ // callseq 31, 0
	.param .b64 param0;
	st.param.b64 	[param0], %rd4;
	.param .b64 param1;
	st.param.b64 	[param1], %rd1;
	.param .b32 retval0;
	call.uni (retval0), 
	vprintf, 
	(
	param0, 
	param1
	);
	ld.param.b32 	%r67, [retval0];
	} // callseq 31
	add.s32 	%r70, %r70, 32;
	setp.ne.s32 	%p1, %r70, 100000;
	@%p1 bra 	$L__BB0_1;
	ret;

}


// ===== COMPILED SASS (sm_100) =====

	.target	sm_100

	.elftype	@"ET_EXEC"


//--------------------- .note.nv.tkinfo           --------------------------
	.section	.note.nv.tkinfo,"",@"SHT_NOTE"
	.sectionflags	@"SHF_NOTE_NV_TKINFO"
	.tkinfo
        /*0018*/ 	.word	0x00000002
        /*0030*/ 	.string	""
        /*0030*/ 	.string	"ptxas"
        /*0030*/ 	.string	"Cuda compilation tools, release 13.0, V13.0.88"
        /*0030*/ 	.string	"Build cuda_13.0.r13.0/compiler.36424714_0"
        /*0030*/ 	.string	"-arch sm_100 -m 64 "



//--------------------- .note.nv.cuinfo           --------------------------
	.section	.note.nv.cuinfo,"",@"SHT_NOTE"
	.sectionflags	@"SHF_NOTE_NV_CUINFO"
        /*0018*/ 	.short	0x0002
        /*001a*/ 	.short	0x0064
        /*001c*/ 	.short	0x0082
	.zero		2


//--------------------- .nv.info                  --------------------------
	.section	.nv.info,"",@"SHT_CUDA_INFO"
	.align	4


	//----- nvinfo : EIATTR_REGCOUNT
	.align		4
        /*0000*/ 	.byte	0x04, 0x2f
        /*0002*/ 	.short	(.L_2 - .L_1)
	.align		4
.L_1:
        /*0004*/ 	.word	index@(_Z10printHelloi)
        /*0008*/ 	.word	0x00000019


	//----- nvinfo : EIATTR_FRAME_SIZE
	.align		4
.L_2:
        /*000c*/ 	.byte	0x04, 0x11
        /*000e*/ 	.short	(.L_4 - .L_3)
	.align		4
.L_3:
        /*0010*/ 	.word	index@(_Z10printHelloi)
        /*0014*/ 	.word	0x00000008


	//----- nvinfo : EIATTR_MIN_STACK_SIZE
	.align		4
.L_4:
        /*0018*/ 	.byte	0x04, 0x12
        /*001a*/ 	.short	(.L_6 - .L_5)
	.align		4
.L_5:
        /*001c*/ 	.word	index@(_Z10printHelloi)
        /*0020*/ 	.word	0x00000008
.L_6:


//--------------------- .nv.compat                --------------------------
	.section	.nv.compat,"",@"SHT_CUDA_COMPAT_INFO"
	.align	4
        /*0000*/ 	.byte	0x02, 0x09, 0x00, 0x00, 0x02, 0x02, 0x01, 0x00, 0x02, 0x05, 0x05, 0x00, 0x03, 0x07, 0x01, 0x01
        /*0010*/ 	.byte	0x02, 0x03, 0x00, 0x00, 0x02, 0x06, 0x01, 0x00, 0x04, 0x0b, 0x08, 0x00, 0x09, 0x00, 0x00, 0x00
        /*0020*/ 	.byte	0x00, 0x00, 0x00, 0x00


//--------------------- .nv.info._Z10printHelloi  --------------------------
	.section	.nv.info._Z10printHelloi,"",@"SHT_CUDA_INFO"
	.sectionflags	@""
	.align	4


	//----- nvinfo : EIATTR_CUDA_API_VERSION
	.align		4
        /*0000*/ 	.byte	0x04, 0x37
        /*0002*/ 	.short	(.L_8 - .L_7)
.L_7:
        /*0004*/ 	.word	0x00000082


	//----- nvinfo : EIATTR_KPARAM_INFO
	.align		4
.L_8:
        /*0008*/ 	.byte	0x04, 0x17
        /*000a*/ 	.short	(.L_10 - .L_9)
.L_9:
        /*000c*/ 	.word	0x00000000
        /*0010*/ 	.short	0x0000
        /*0012*/ 	.short	0x0000
        /*0014*/ 	.byte	0x00, 0xf0, 0x11, 0x00


	//----- nvinfo : EIATTR_SPARSE_MMA_MASK
	.align		4
.L_10:
        /*0018*/ 	.byte	0x03, 0x50
        /*001a*/ 	.short	0x0000


	//----- nvinfo : EIATTR_MAXREG_COUNT
	.align		4
        /*001c*/ 	.byte	0x03, 0x1b
        /*001e*/ 	.short	0x00ff


	//----- nvinfo : EIATTR_EXTERNS
	.align		4
        /*0020*/ 	.byte	0x04, 0x0f
        /*0022*/ 	.short	(.L_12 - .L_11)


	//   ....[0]....
	.align		4
.L_11:
        /*0024*/ 	.word	index@(vprintf)


	//----- nvinfo : EIATTR_MERCURY_ISA_VERSION
	.align		4
.L_12:
        /*0028*/ 	.byte	0x03, 0x5f
        /*002a*/ 	.short	0x0101


	//----- nvinfo : EIATTR_VRC_CTA_INIT_COUNT
	.align		4
        /*002c*/ 	.byte	0x02, 0x4a
	.zero		1
	.zero		1


	//----- nvinfo : EIATTR_SYSCALL_OFFSETS
	.align		4
        /*0030*/ 	.byte	0x04, 0x46
        /*0032*/ 	.short	(.L_14 - .L_13)


	//   ....[0]....
.L_13:
        /*0034*/ 	.word	0x00000160


	//   ....[1]....
        /*0038*/ 	.word	0x00000200


	//   ....[2]....
        /*003c*/ 	.word	0x000002a0


	//   ....[3]....
        /*0040*/ 	.word	0x00000340


	//   ....[4]....
        /*0044*/ 	.word	0x000003e0


	//   ....[5]....
        /*0048*/ 	.word	0x00000480


	//   ....[6]....
        /*004c*/ 	.word	0x00000520


	//   ....[7]....
        /*0050*/ 	.word	0x000005c0


	//   ....[8]....
        /*0054*/ 	.word	0x00000660


	//   ....[9]....
        /*0058*/ 	.word	0x00000700


	//   ....[10]....
        /*005c*/ 	.word	0x000007a0


	//   ....[11]....
        /*0060*/ 	.word	0x00000840


	//   ....[12]....
        /*0064*/ 	.word	0x000008e0


	//   ....[13]....
        /*0068*/ 	.word	0x00000980


	//   ....[14]....
        /*006c*/ 	.word	0x00000a20


	//   ....[15]....
        /*0070*/ 	.word	0x00000ac0


	//   ....[16]....
        /*0074*/ 	.word	0x00000b60


	//   ....[17]....
        /*0078*/ 	.word	0x00000c00


	//   ....[18]....
        /*007c*/ 	.word	0x00000ca0


	//   ....[19]....
        /*0080*/ 	.word	0x00000d40


	//   ....[20]....
        /*0084*/ 	.word	0x00000de0


	//   ....[21]....
        /*0088*/ 	.word	0x00000e80


	//   ....[22]....
        /*008c*/ 	.word	0x00000f20


	//   ....[23]....
        /*0090*/ 	.word	0x00000fc0


	//   ....[24]....
        /*0094*/ 	.word	0x00001060


	//   ....[25]....
        /*0098*/ 	.word	0x00001100


	//   ....[26]....
        /*009c*/ 	.word	0x000011a0


	//   ....[27]....
        /*00a0*/ 	.word	0x00001240


	//   ....[28]....
        /*00a4*/ 	.word	0x000012e0


	//   ....[29]....
        /*00a8*/ 	.word	0x00001380


	//   ....[30]....
        /*00ac*/ 	.word	0x00001420


	//   ....[31]....
        /*00b0*/ 	.word	0x000014c0


	//----- nvinfo : EIATTR_EXIT_INSTR_OFFSETS
	.align		4
.L_14:
        /*00b4*/ 	.byte	0x04, 0x1c
        /*00b6*/ 	.short	(.L_16 - .L_15)


	//   ....[0]....
.L_15:
        /*00b8*/ 	.word	0x000014f0


	//----- nvinfo : EIATTR_CRS_STACK_SIZE
	.align		4
.L_16:
        /*00bc*/ 	.byte	0x04, 0x1e
        /*00be*/ 	.short	(.L_18 - .L_17)
.L_17:
        /*00c0*/ 	.word	0x00000000


	//----- nvinfo : EIATTR_CBANK_PARAM_SIZE
	.align		4
.L_18:
        /*00c4*/ 	.byte	0x03, 0x19
        /*00c6*/ 	.short	0x0004


	//----- nvinfo : EIATTR_PARAM_CBANK
	.align		4
        /*00c8*/ 	.byte	0x04, 0x0a
        /*00ca*/ 	.short	(.L_20 - .L_19)
	.align		4
.L_19:
        /*00cc*/ 	.word	index@(.nv.constant0._Z10printHelloi)
        /*00d0*/ 	.short	0x0380
        /*00d2*/ 	.short	0x0004


	//----- nvinfo : EIATTR_SW_WAR
	.align		4
.L_20:
        /*00d4*/ 	.byte	0x04, 0x36
        /*00d6*/ 	.short	(.L_22 - .L_21)
.L_21:
        /*00d8*/ 	.word	0x00000008
.L_22:


//--------------------- .nv.callgraph             --------------------------
	.section	.nv.callgraph,"",@"SHT_CUDA_CALLGRAPH"
	.align	4
	.sectionentsize	8
	.align		4
        /*0000*/ 	.word	0x00000000
	.align		4
        /*0004*/ 	.word	0xffffffff
	.align		4
        /*0008*/ 	.word	index@(_Z10printHelloi)
	.align		4
        /*000c*/ 	.word	index@(vprintf)
	.align		4
        /*0010*/ 	.word	0x00000000
	.align		4
        /*0014*/ 	.word	0xfffffffe
	.align		4
        /*0018*/ 	.word	0x00000000
	.align		4
        /*001c*/ 	.word	0xfffffffd
	.align		4
        /*0020*/ 	.word	0x00000000
	.align		4
        /*0024*/ 	.word	0xfffffffc


//--------------------- .nv.constant4             --------------------------
	.section	.nv.constant4,"a",@progbits
	.align	8
	.align		8
.nv.constant4:
        /*0000*/ 	.dword	vprintf
	.align		8
        /*0008*/ 	.dword	$str


//--------------------- .text._Z10printHelloi     --------------------------
	.section	.text._Z10printHelloi,"ax",@progbits
	.align	128
        .global         _Z10printHelloi
        .type           _Z10printHelloi,@function
        .size           _Z10printHelloi,(.L_x_34 - _Z10printHelloi)
        .other          _Z10printHelloi,@"STO_CUDA_ENTRY STV_DEFAULT"
_Z10printHelloi:
.text._Z10printHelloi:
[----:B------:R-:W0:Y:S01]  /*0000*/  LDC R1, c[0x0][0x37c] ;  /* 0x0000df00ff017b82 */ /* 0x000e220000000800 */
[----:B------:R-:W1:Y:S01]  /*0010*/  LDCU UR4, c[0x0][0x2f8] ;  /* 0x00005f00ff0477ac */ /* 0x000e620008000800 */
[----:B0-----:R-:W-:Y:S02]  /*0020*/  VIADD R1, R1, 0xfffffff8 ;  /* 0xfffffff801017836 */ /* 0x001fe40000000000 */
[----:B------:R-:W-:Y:S01]  /*0030*/  IMAD.MOV.U32 R19, RZ, RZ, RZ ;  /* 0x000000ffff137224 */ /* 0x000fe200078e00ff */
[----:B------:R-:W0:Y:S02]  /*0040*/  LDCU UR5, c[0x0][0x2fc] ;  /* 0x00005f80ff0577ac */ /* 0x000e240008000800 */
[----:B-1----:R-:W-:-:S04]  /*0050*/  IADD3 R18, P0, PT, R1, UR4, RZ ;  /* 0x0000000401127c10 */ /* 0x002fc8000ff1e0ff */
[----:B0-----:R-:W-:-:S09]  /*0060*/  IADD3.X R17, PT, PT, RZ, UR5, RZ, P0, !PT ;  /* 0x00000005ff117c10 */ /* 0x001fd200087fe4ff */
.L_x_32:
[----:B------:R-:W0:Y:S01]  /*0070*/  LDC R3, c[0x0][0x380] ;  /* 0x0000e000ff037b82 */ /* 0x000e220000000800 */
[----:B------:R-:W1:Y:S01]  /*0080*/  LDCU UR4, c[0x0][0x2f8] ;  /* 0x00005f00ff0477ac */ /* 0x000e620008000800 */
[----:B------:R-:W-:Y:S01]  /*0090*/  MOV R16, 0x0 ;  /* 0x0000000000107802 */ /* 0x000fe20000000f00 */
[----:B------:R-:W-:Y:S01]  /*00a0*/  VIADD R19, R19, 0x20 ;  /* 0x0000002013137836 */ /* 0x000fe20000000000 */
[----:B------:R-:W-:Y:S01]  /*00b0*/  MOV R7, R17 ;  /* 0x0000001100077202 */ /* 0x000fe20000000f00 */
[----:B------:R-:W-:-:S03]  /*00c0*/  IMAD.MOV.U32 R6, RZ, RZ, R18 ;  /* 0x000000ffff067224 */ /* 0x000fc600078e0012 */
[----:B------:R2:W3:Y:S01]  /*00d0*/  LDC.64 R8, c[0x4][R16] ;  /* 0x0100000010087b82 */ /* 0x0004e20000000a00 */
[----:B------:R-:W-:-:S04]  /*00e0*/  ISETP.NE.AND P0, PT, R19, 0x186a0, PT ;  /* 0x000186a01300780c */ /* 0x000fc80003f05270 */
[----:B------:R-:W-:Y:S01]  /*00f0*/  P2R R22, PR, RZ, 0x1 ;  /* 0x00000001ff167803 */ /* 0x000fe20000000000 */
[----:B-1----:R-:W-:Y:S01]  /*0100*/  VIADD R2, R18, -UR4 ;  /* 0x8000000412027c36 */ /* 0x002fe20008000000 */
[----:B------:R-:W1:Y:S04]  /*0110*/  LDCU.64 UR4, c[0x4][0x8] ;  /* 0x01000100ff0477ac */ /* 0x000e680008000a00 */
[----:B0-----:R2:W-:Y:S01]  /*0120*/  STL [R2], R3 ;  /* 0x0000000302007387 */ /* 0x0015e20000100800 */
[----:B-1----:R-:W-:Y:S01]  /*0130*/  MOV R4, UR4 ;  /* 0x0000000400047c02 */ /* 0x002fe20008000f00 */
[----:B------:R-:W-:-:S07]  /*0140*/  IMAD.U32 R5, RZ, RZ, UR5 ;  /* 0x00000005ff057e24 */ /* 0x000fce000f8e00ff */
[----:B------:R-:W-:-:S07]  /*0150*/  LEPC R20, `(.L_x_0) ;  /* 0x000000001014794e */ /* 0x000fce0000000000 */
[----:B--23--:R-:W-:Y:S05]  /*0160*/  CALL.ABS.NOINC R8 ;  /* 0x0000000008007343 */ /* 0x00cfea0003c00000 */
.L_x_0:
[----:B------:R-:W0:Y:S01]  /*0170*/  LDC R3, c[0x0][0x380] ;  /* 0x0000e000ff037b82 */ /* 0x000e220000000800 */
[----:B------:R-:W1:Y:S01]  /*0180*/  LDCU.64 UR4, c[0x4][0x8] ;  /* 0x01000100ff0477ac */ /* 0x000e620008000a00 */
[----:B------:R-:W-:Y:S01]  /*0190*/  MOV R6, R18 ;  /* 0x0000001200067202 */ /* 0x000fe20000000f00 */
[----:B------:R-:W-:-:S05]  /*01a0*/  IMAD.MOV.U32 R7, RZ, RZ, R17 ;  /* 0x000000ffff077224 */ /* 0x000fca00078e0011 */
[----:B------:R2:W3:Y:S01]  /*01b0*/  LDC.64 R8, c[0x4][R16] ;  /* 0x0100000010087b82 */ /* 0x0004e20000000a00 */
[----:B-1----:R-:W-:Y:S02]  /*01c0*/  IMAD.U32 R4, RZ, RZ, UR4 ;  /* 0x00000004ff047e24 */ /* 0x002fe4000f8e00ff */
[----:B------:R-:W-:Y:S01]  /*01d0*/  IMAD.U32 R5, RZ, RZ, UR5 ;  /* 0x00000005ff057e24 */ /* 0x000fe2000f8e00ff */
[----:B0-----:R2:W-:Y:S06]  /*01e0*/  STL [R2], R3 ;  /* 0x0000000302007387 */ /* 0x0015ec0000100800 */
[----:B------:R-:W-:-:S07]  /*01f0*/  LEPC R20, `(.L_x_1) ;  /* 0x000000001014794e */ /* 0x000fce0000000000 */
[----:B--23--:R-:W-:Y:S05]  /*0200*/  CALL.ABS.NOINC R8 ;  /* 0x0000000008007343 */ /* 0x00cfea0003c00000 */
.L_x_1:
[----:B------:R-:W0:Y:S01]  /*0210*/  LDC R3, c[0x0][0x380] ;  /* 0x0000e000ff037b82 */ /* 0x000e220000000800 */
[----:B------:R-:W1:Y:S01]  /*0220*/  LDCU.64 UR4, c[0x4][0x8] ;  /* 0x01000100ff0477ac */ /* 0x000e620008000a00 */
[----:B------:R-:W-:Y:S02]  /*0230*/  IMAD.MOV.U32 R6, RZ, RZ, R18 ;  /* 0x000000ffff067224 */ /* 0x000fe400078e0012 */
[----:B------:R-:W-:-:S04]  /*0240*/  IMAD.MOV.U32 R7, RZ, RZ, R17 ;  /* 0x000000ffff077224 */ /* 0x000fc800078e0011 */
[----:B------:R2:W3:Y:S01]  /*0250*/  LDC.64 R8, c[0x4][R16] ;  /* 0x0100000010087b82 */ /* 0x0004e20000000a00 */
[----:B-1----:R-:W-:Y:S01]  /*0260*/  IMAD.U32 R4, RZ, RZ, UR4 ;  /* 0x00000004ff047e24 */ /* 0x002fe2000f8e00ff */
[----:B------:R-:W-:Y:S01]  /*0270*/  MOV R5, UR5 ;  /* 0x0000000500057c02 */ /* 0x000fe20008000f00 */
[----:B0-----:R2:W-:Y:S06]  /*0280*/  STL [R2], R3 ;  /* 0x0000000302007387 */ /* 0x0015ec0000100800 */
[----:B------:R-:W-:-:S07]  /*0290*/  LEPC R20, `(.L_x_2) ;  /* 0x000000001014794e */ /* 0x000fce0000000000 */
[----:B--23--:R-:W-:Y:S05]  /*02a0*/  CALL.ABS.NOINC R8 ;  /* 0x0000000008007343 */ /* 0x00cfea0003c00000 */
.L_x_2:
[----:B------:R-:W0:Y:S01]  /*02b0*/  LDC R3, c[0x0][0x380] ;  /* 0x0000e000ff037b82 */ /* 0x000e220000000800 */
[----:B------:R-:W1:Y:S01]  /*02c0*/  LDCU.64 UR4, c[0x4][0x8] ;  /* 0x01000100ff0477ac */ /* 0x000e620008000a00 */
[----:B------:R-:W-:Y:S01]  /*02d0*/  IMAD.MOV.U32 R6, RZ, RZ, R18 ;  /* 0x000000ffff067224 */ /* 0x000fe200078e0012 */
[----:B------:R-:W-:-:S05]  /*02e0*/  MOV R7, R17 ;  /* 0x0000001100077202 */ /* 0x000fca0000000f00 */
[----:B------:R2:W3:Y:S01]  /*02f0*/  LDC.64 R8, c[0x4][R16] ;  /* 0x0100000010087b82 */ /* 0x0004e20000000a00 */
[----:B-1----:R-:W-:Y:S01]  /*0300*/  MOV R4, UR4 ;  /* 0x0000000400047c02 */ /* 0x002fe20008000f00 */
[----:B------:R-:W-:Y:S01]  /*0310*/  IMAD.U32 R5, RZ, RZ, UR5 ;  /* 0x00000005ff057e24 */ /* 0x000fe2000f8e00ff */
[----:B0-----:R2:W-:Y:S06]  /*0320*/  STL [R2], R3 ;  /* 0x0000000302007387 */ /* 0x0015ec0000100800 */
[----:B------:R-:W-:-:S07]  /*0330*/  LEPC R20, `(.L_x_3) ;  /* 0x000000001014794e */ /* 0x000fce0000000000 */
[----:B--23--:R-:W-:Y:S05]  /*0340*/  CALL.ABS.NOINC R8 ;  /* 0x0000000008007343 */ /* 0x00cfea0003c00000 */
.L_x_3:
        /* <DEDUP_REMOVED lines=10> */
.L_x_4:
        /* <DEDUP_REMOVED lines=10> */
.L_x_5:
        /* <DEDUP_REMOVED lines=10> */
.L_x_6:
        /* <DEDUP_REMOVED lines=10> */
.L_x_7:
        /* <DEDUP_REMOVED lines=10> */
.L_x_8:
        /* <DEDUP_REMOVED lines=10> */
.L_x_9:
        /* <DEDUP_REMOVED lines=10> */
.L_x_10:
        /* <DEDUP_REMOVED lines=10> */
.L_x_11:
        /* <DEDUP_REMOVED lines=10> */
.L_x_12:
        /* <DEDUP_REMOVED lines=10> */
.L_x_13:
        /* <DEDUP_REMOVED lines=10> */
.L_x_14:
        /* <DEDUP_REMOVED lines=10> */
.L_x_15:
        /* <DEDUP_REMOVED lines=10> */
.L_x_16:
        /* <DEDUP_REMOVED lines=10> */
.L_x_17:
        /* <DEDUP_REMOVED lines=10> */
.L_x_18:
        /* <DEDUP_REMOVED lines=10> */
.L_x_19:
        /* <DEDUP_REMOVED lines=10> */
.L_x_20:
        /* <DEDUP_REMOVED lines=10> */
.L_x_21:
        /* <DEDUP_REMOVED lines=10> */
.L_x_22:
        /* <DEDUP_REMOVED lines=10> */
.L_x_23:
        /* <DEDUP_REMOVED lines=10> */
.L_x_24:
[----:B------:R-:W0:Y:S01]  /*1070*/  LDC R3, c[0x0][0x380] ;  /* 0x0000e000ff037b82 */ /* 0x000e220000000800 */
[----:B------:R-:W1:Y:S01]  /*1080*/  LDCU.64 UR4, c[0x4][0x8] ;  /* 0x01000100ff0477ac */ /* 0x000e620008000a00 */
[----:B------:R-:W-:Y:S01]  /*1090*/  IMAD.MOV.U32 R6, RZ, RZ, R18 ;  /* 0x000000ffff067224 */ /* 0x000fe200078e0012 */
[----:B------:R-:W-:-:S05]  /*10a0*/  MOV R7, R17 ;  /* 0x0000001100077202 */ /* 0x000fca0000000f00 */
[----:B------:R2:W3:Y:S01]  /*10b0*/  LDC.64 R8, c[0x4][R16] ;  /* 0x0100000010087b82 */ /* 0x0004e20000000a00 */
[----:B-1----:R-:W-:Y:S01]  /*10c0*/  IMAD.U32 R4, RZ, RZ, UR4 ;  /* 0x00000004ff047e24 */ /* 0x002fe2000f8e00ff */
[----:B------:R-:W-:Y:S01]  /*10d0*/  MOV R5, UR5 ;  /* 0x0000000500057c02 */ /* 0x000fe20008000f00 */
[----:B0-----:R2:W-:Y:S06]  /*10e0*/  STL [R2], R3 ;  /* 0x0000000302007387 */ /* 0x0015ec0000100800 */
[----:B------:R-:W-:-:S07]  /*10f0*/  LEPC R20, `(.L_x_25) ;  /* 0x000000001014794e */ /* 0x000fce0000000000 */
[----:B--23--:R-:W-:Y:S05]  /*1100*/  CALL.ABS.NOINC R8 ;  /* 0x0000000008007343 */ /* 0x00cfea0003c00000 */
.L_x_25:
        /* <DEDUP_REMOVED lines=10> */
.L_x_26:
        /* <DEDUP_REMOVED lines=10> */
.L_x_27:
        /* <DEDUP_REMOVED lines=10> */
.L_x_28:
        /* <DEDUP_REMOVED lines=10> */
.L_x_29:
        /* <DEDUP_REMOVED lines=10> */
.L_x_30:
        /* <DEDUP_REMOVED lines=10> */
.L_x_31:
[----:B------:R-:W-:-:S13]  /*14d0*/  ISETP.NE.AND P6, PT, R22, RZ, PT ;  /* 0x000000ff1600720c */ /* 0x000fda0003fc5270 */
[----:B------:R-:W-:Y:S05]  /*14e0*/  @P6 BRA `(.L_x_32) ;  /* 0xffffffe800e06947 */ /* 0x000fea000383ffff */
[----:B------:R-:W-:Y:S05]  /*14f0*/  EXIT ;  /* 0x000000000000794d */ /* 0x000fea0003800000 */
.L_x_33:
[----:B------:R-:W-:-:S00]  /*1500*/  BRA `(.L_x_33) ;  /* 0xfffffffc00fc7947 */ /* 0x000fc0000383ffff */
[----:B------:R-:W-:-:S00]  /*1510*/  NOP ;  /* 0x0000000000007918 */ /* 0x000fc00000000000 */
        /* <DEDUP_REMOVED lines=14> */
.L_x_34:


//--------------------- .nv.global.init           --------------------------
	.section	.nv.global.init,"aw",@progbits
.nv.global.init:
	.type		$str,@object
	.size		$str,(.L_0 - $str)
$str:
        /*0000*/ 	.byte	0x48, 0x65, 0x6c, 0x6c, 0x6f, 0x20, 0x66, 0x72, 0x6f, 0x6d, 0x20, 0x74, 0x68, 0x72, 0x65, 0x61
        /*0010*/ 	.byte	0x64, 0x20, 0x25, 0x64, 0x0a, 0x00
.L_0:


//--------------------- .nv.shared.reserved.0     --------------------------
	.section	.nv.shared.reserved.0,"aw",@nobits
	.weak		__nv_reservedSMEM_offset_0_alias
	.size		__nv_reservedSMEM_offset_0_alias, 0, 64
	.other		__nv_reservedSMEM_offset_0_alias,@"STO_CUDA_RESERVED_SHARED STV_DEFAULT"
__nv_reservedSMEM_offset_0_alias:
	.zero		0
	.zero		64


//--------------------- .nv.constant0._Z10printHelloi --------------------------
	.section	.nv.constant0._Z10printHelloi,"a",@progbits
	.sectionflags	@""
	.align	4
.nv.constant0._Z10printHelloi:
	.zero		900


//--------------------- SYMBOLS --------------------------

	.type		.nv.reservedSmem.offset0,@object
	.size		.nv.reservedSmem.offset0,0x4
	.type		vprintf,@function
